	.headerflags	@"EF_CUDA_TEXMODE_UNIFIED EF_CUDA_64BIT_ADDRESS EF_CUDA_ACCELERATORS EF_CUDA_SM90 EF_CUDA_VIRTUAL_SM(EF_CUDA_SM90)"
	.elftype	@"ET_EXEC"


//--------------------- .nv.info                  --------------------------
	.section	.nv.info,"",@"SHT_CUDA_INFO"
	.align	4


	//----- nvinfo : EIATTR_REGCOUNT
	.align		4
        /*0000*/ 	.byte	0x04, 0x2f
        /*0002*/ 	.short	(.L_2 - .L_1)
	.align		4
.L_1:
        /*0004*/ 	.word	index@(triton_per_fused__native_batch_norm_legit_leaky_relu_12)
        /*0008*/ 	.word	0x00000015


	//----- nvinfo : EIATTR_MIN_STACK_SIZE
	.align		4
.L_2:
        /*000c*/ 	.byte	0x04, 0x12
        /*000e*/ 	.short	(.L_4 - .L_3)
	.align		4
.L_3:
        /*0010*/ 	.word	index@(triton_per_fused__native_batch_norm_legit_leaky_relu_12)
        /*0014*/ 	.word	0x00000000


	//----- nvinfo : EIATTR_FRAME_SIZE
	.align		4
.L_4:
        /*0018*/ 	.byte	0x04, 0x11
        /*001a*/ 	.short	(.L_6 - .L_5)
	.align		4
.L_5:
        /*001c*/ 	.word	index@(triton_per_fused__native_batch_norm_legit_leaky_relu_12)
        /*0020*/ 	.word	0x00000000


	//----- nvinfo : EIATTR_MIN_STACK_SIZE
	.align		4
.L_6:
        /*0024*/ 	.byte	0x04, 0x12
        /*0026*/ 	.short	(.L_8 - .L_7)
	.align		4
.L_7:
        /*0028*/ 	.word	index@(triton_per_fused__native_batch_norm_legit_leaky_relu_12)
        /*002c*/ 	.word	0x00000000
.L_8:


//--------------------- .nv.info.triton_per_fused__native_batch_norm_legit_leaky_relu_12 --------------------------
	.section	.nv.info.triton_per_fused__native_batch_norm_legit_leaky_relu_12,"",@"SHT_CUDA_INFO"
	.sectionflags	@""
	.align	4


	//----- nvinfo : EIATTR_CUDA_API_VERSION
	.align		4
        /*0000*/ 	.byte	0x04, 0x37
        /*0002*/ 	.short	(.L_10 - .L_9)
.L_9:
        /*0004*/ 	.word	0x0000007c


	//----- nvinfo : EIATTR_KPARAM_INFO
	.align		4
.L_10:
        /*0008*/ 	.byte	0x04, 0x17
        /*000a*/ 	.short	(.L_12 - .L_11)
.L_11:
        /*000c*/ 	.word	0x00000000
        /*0010*/ 	.short	0x0005
        /*0012*/ 	.short	0x0024
        /*0014*/ 	.byte	0x00, 0xf0, 0x11, 0x00


	//----- nvinfo : EIATTR_KPARAM_INFO
	.align		4
.L_12:
        /*0018*/ 	.byte	0x04, 0x17
        /*001a*/ 	.short	(.L_14 - .L_13)
.L_13:
        /*001c*/ 	.word	0x00000000
        /*0020*/ 	.short	0x0004
        /*0022*/ 	.short	0x0020
        /*0024*/ 	.byte	0x00, 0xf0, 0x11, 0x00


	//----- nvinfo : EIATTR_KPARAM_INFO
	.align		4
.L_14:
        /*0028*/ 	.byte	0x04, 0x17
        /*002a*/ 	.short	(.L_16 - .L_15)
.L_15:
        /*002c*/ 	.word	0x00000000
        /*0030*/ 	.short	0x0003
        /*0032*/ 	.short	0x0018
        /*0034*/ 	.byte	0x00, 0xf4, 0x21, 0x00


	//----- nvinfo : EIATTR_KPARAM_INFO
	.align		4
.L_16:
        /*0038*/ 	.byte	0x04, 0x17
        /*003a*/ 	.short	(.L_18 - .L_17)
.L_17:
        /*003c*/ 	.word	0x00000000
        /*0040*/ 	.short	0x0002
        /*0042*/ 	.short	0x0010
        /*0044*/ 	.byte	0x00, 0xf4, 0x21, 0x00


	//----- nvinfo : EIATTR_KPARAM_INFO
	.align		4
.L_18:
        /*0048*/ 	.byte	0x04, 0x17
        /*004a*/ 	.short	(.L_20 - .L_19)
.L_19:
        /*004c*/ 	.word	0x00000000
        /*0050*/ 	.short	0x0001
        /*0052*/ 	.short	0x0008
        /*0054*/ 	.byte	0x00, 0xf4, 0x21, 0x00


	//----- nvinfo : EIATTR_KPARAM_INFO
	.align		4
.L_20:
        /*0058*/ 	.byte	0x04, 0x17
        /*005a*/ 	.short	(.L_22 - .L_21)
.L_21:
        /*005c*/ 	.word	0x00000000
        /*0060*/ 	.short	0x0000
        /*0062*/ 	.short	0x0000
        /*0064*/ 	.byte	0x00, 0xf4, 0x21, 0x00


	//----- nvinfo : EIATTR_SPARSE_MMA_MASK
	.align		4
.L_22:
        /*0068*/ 	.byte	0x03, 0x50
        /*006a*/ 	.short	0x0000


	//----- nvinfo : EIATTR_MAXREG_COUNT
	.align		4
        /*006c*/ 	.byte	0x03, 0x1b
        /*006e*/ 	.short	0x00ff


	//----- nvinfo : EIATTR_COOP_GROUP_MASK_REGIDS
	.align		4
        /*0070*/ 	.byte	0x04, 0x29
        /*0072*/ 	.short	(.L_24 - .L_23)


	//   ....[0]....
.L_23:
        /*0074*/ 	.word	0xffffffff


	//   ....[1]....
        /*0078*/ 	.word	0xffffffff


	//   ....[2]....
        /*007c*/ 	.word	0xffffffff


	//   ....[3]....
        /*0080*/ 	.word	0xffffffff


	//   ....[4]....
        /*0084*/ 	.word	0xffffffff


	//   ....[5]....
        /*0088*/ 	.word	0xffffffff


	//----- nvinfo : EIATTR_COOP_GROUP_INSTR_OFFSETS
	.align		4
.L_24:
        /*008c*/ 	.byte	0x04, 0x28
        /*008e*/ 	.short	(.L_26 - .L_25)


	//   ....[0]....
.L_25:
        /*0090*/ 	.word	0x000001b0


	//   ....[1]....
        /*0094*/ 	.word	0x000001d0


	//   ....[2]....
        /*0098*/ 	.word	0x000001f0


	//   ....[3]....
        /*009c*/ 	.word	0x00000280


	//   ....[4]....
        /*00a0*/ 	.word	0x000002a0


	//   ....[5]....
        /*00a4*/ 	.word	0x000002e0


	//----- nvinfo : EIATTR_EXIT_INSTR_OFFSETS
	.align		4
.L_26:
        /*00a8*/ 	.byte	0x04, 0x1c
        /*00aa*/ 	.short	(.L_28 - .L_27)


	//   ....[0]....
.L_27:
        /*00ac*/ 	.word	0x00000480


	//   ....[1]....
        /*00b0*/ 	.word	0x000004b0


	//----- nvinfo : EIATTR_REQNTID
	.align		4
.L_28:
        /*00b4*/ 	.byte	0x04, 0x10
        /*00b6*/ 	.short	(.L_30 - .L_29)
.L_29:
        /*00b8*/ 	.word	0x00000040
        /*00bc*/ 	.word	0x00000001
        /*00c0*/ 	.word	0x00000001


	//----- nvinfo : EIATTR_CBANK_PARAM_SIZE
	.align		4
.L_30:
        /*00c4*/ 	.byte	0x03, 0x19
        /*00c6*/ 	.short	0x0028


	//----- nvinfo : EIATTR_PARAM_CBANK
	.align		4
        /*00c8*/ 	.byte	0x04, 0x0a
        /*00ca*/ 	.short	(.L_32 - .L_31)
	.align		4
.L_31:
        /*00cc*/ 	.word	index@(.nv.constant0.triton_per_fused__native_batch_norm_legit_leaky_relu_12)
        /*00d0*/ 	.short	0x0210
        /*00d2*/ 	.short	0x0028


	//----- nvinfo : EIATTR_SW_WAR
	.align		4
.L_32:
        /*00d4*/ 	.byte	0x04, 0x36
        /*00d6*/ 	.short	(.L_34 - .L_33)
.L_33:
        /*00d8*/ 	.word	0x00000008
.L_34:


//--------------------- .nv.callgraph             --------------------------
	.section	.nv.callgraph,"",@"SHT_CUDA_CALLGRAPH"
	.align	4
	.sectionentsize	8
	.align		4
        /*0000*/ 	.word	0x00000000
	.align		4
        /*0004*/ 	.word	0xffffffff
	.align		4
        /*0008*/ 	.word	0x00000000
	.align		4
        /*000c*/ 	.word	0xfffffffe
	.align		4
        /*0010*/ 	.word	0x00000000
	.align		4
        /*0014*/ 	.word	0xfffffffd
	.align		4
        /*0018*/ 	.word	0x00000000
	.align		4
        /*001c*/ 	.word	0xfffffffc


//--------------------- .nv.constant4             --------------------------
	.section	.nv.constant4,"a",@progbits
	.align	8
	.align		8
.nv.constant4:
        /*0000*/ 	.dword	_$_str


//--------------------- .text.triton_per_fused__native_batch_norm_legit_leaky_relu_12 --------------------------
	.section	.text.triton_per_fused__native_batch_norm_legit_leaky_relu_12,"ax",@progbits
	.sectionflags	@"SHF_BARRIERS=1"
	.align	128
        .global         triton_per_fused__native_batch_norm_legit_leaky_relu_12
        .type           triton_per_fused__native_batch_norm_legit_leaky_relu_12,@function
        .size           triton_per_fused__native_batch_norm_legit_leaky_relu_12,(.L_x_1 - triton_per_fused__native_batch_norm_legit_leaky_relu_12)
        .other          triton_per_fused__native_batch_norm_legit_leaky_relu_12,@"STO_CUDA_ENTRY STV_DEFAULT"
triton_per_fused__native_batch_norm_legit_leaky_relu_12:
.text.triton_per_fused__native_batch_norm_legit_leaky_relu_12:
[----:B------:R-:W0:Y:S02]  /*0000*/  LDC R1, c[0x0][0x28] ;  /* 0x00000a00ff017b82 */ /* 0x000e240000000800 */
[----:B------:R-:W1:Y:S01]  /*0010*/  S2R R0, SR_TID.X ;  /* 0x0000000000007919 */ /* 0x000e620000002100 */
[----:B------:R-:W2:Y:S01]  /*0020*/  LDC.64 R6, c[0x0][0x210] ;  /* 0x00008400ff067b82 */ /* 0x000ea20000000a00 */
[----:B------:R-:W-:Y:S01]  /*0030*/  CS2R R8, SRZ ;  /* 0x0000000000087805 */ /* 0x000fe2000001ff00 */
[----:B------:R-:W-:Y:S01]  /*0040*/  ULDC.64 UR6, c[0x0][0x208] ;  /* 0x0000820000067ab9 */ /* 0x000fe20000000a00 */
[----:B------:R-:W3:Y:S01]  /*0050*/  S2R R3, SR_CTAID.X ;  /* 0x0000000000037919 */ /* 0x000ee20000002500 */
[----:B-1----:R-:W-:Y:S02]  /*0060*/  SHF.R.U32.HI R4, RZ, 0x3, R0 ;  /* 0x00000003ff047819 */ /* 0x002fe40000011600 */
[----:B------:R-:W-:Y:S02]  /*0070*/  SHF.L.U32 R5, R0, 0x1, RZ ;  /* 0x0000000100057819 */ /* 0x000fe400000006ff */
[----:B---3--:R-:W-:Y:S02]  /*0080*/  SHF.L.U32 R3, R3, 0x3, RZ ;  /* 0x0000000303037819 */ /* 0x008fe400000006ff */
[----:B------:R-:W-:-:S02]  /*0090*/  SGXT.U32 R4, R4, 0x3 ;  /* 0x000000030404781a */ /* 0x000fc40000000000 */
[----:B------:R-:W-:Y:S02]  /*00a0*/  LOP3.LUT R5, R5, 0xe, RZ, 0xc0, !PT ;  /* 0x0000000e05057812 */ /* 0x000fe400078ec0ff */
[----:B------:R-:W-:-:S04]  /*00b0*/  LOP3.LUT R2, R3, R4, RZ, 0xfc, !PT ;  /* 0x0000000403027212 */ /* 0x000fc800078efcff */
[C---:B------:R-:W-:Y:S02]  /*00c0*/  ISETP.GE.AND P2, PT, R2.reuse, 0x800, PT ;  /* 0x000008000200780c */ /* 0x040fe40003f46270 */
[----:B------:R-:W-:-:S05]  /*00d0*/  LEA R2, R2, R5, 0x4 ;  /* 0x0000000502027211 */ /* 0x000fca00078e20ff */
[----:B--2---:R-:W-:-:S06]  /*00e0*/  IMAD.WIDE R6, R2, 0x4, R6 ;  /* 0x0000000402067825 */ /* 0x004fcc00078e0206 */
[----:B------:R-:W2:Y:S01]  /*00f0*/  @!P2 LDG.E.64 R8, desc[UR6][R6.64] ;  /* 0x000000060608a981 */ /* 0x000ea2000c1e1b00 */
[----:B------:R-:W1:Y:S01]  /*0100*/  S2UR UR5, SR_CgaCtaId ;  /* 0x00000000000579c3 */ /* 0x000e620000008800 */
[----:B------:R-:W-:Y:S01]  /*0110*/  UMOV UR4, 0x400 ;  /* 0x0000040000047882 */ /* 0x000fe20000000000 */
[----:B------:R-:W-:Y:S01]  /*0120*/  HFMA2.MMA R18, -RZ, RZ, 1.375, 0 ;  /* 0x3d800000ff127435 */ /* 0x000fe200000001ff */
[----:B------:R-:W-:Y:S02]  /*0130*/  LOP3.LUT P0, RZ, R0, 0x38, RZ, 0xc0, !PT ;  /* 0x0000003800ff7812 */ /* 0x000fe4000780c0ff */
[----:B------:R-:W-:-:S04]  /*0140*/  LOP3.LUT R3, R3, 0x7, R0, 0xf8, !PT ;  /* 0x0000000703037812 */ /* 0x000fc800078ef800 */
[----:B------:R-:W-:Y:S01]  /*0150*/  ISETP.LT.AND P0, PT, R3, 0x800, !P0 ;  /* 0x000008000300780c */ /* 0x000fe20004701270 */
[----:B-1----:R-:W-:Y:S01]  /*0160*/  UPRMT UR4, UR5, 0x654, UR4 ;  /* 0x0000065405047896 */ /* 0x002fe20008000004 */
[----:B--2---:R-:W-:Y:S02]  /*0170*/  SEL R8, R8, RZ, !P2 ;  /* 0x000000ff08087207 */ /* 0x004fe40005000000 */
[----:B------:R-:W-:-:S05]  /*0180*/  SEL R9, R9, RZ, !P2 ;  /* 0x000000ff09097207 */ /* 0x000fca0005000000 */
[----:B------:R-:W-:-:S05]  /*0190*/  FADD R5, R8, R9 ;  /* 0x0000000908057221 */ /* 0x000fca0000000000 */
[----:B------:R-:W-:-:S05]  /*01a0*/  FSEL R5, R5, RZ, !P2 ;  /* 0x000000ff05057208 */ /* 0x000fca0005000000 */
[----:B------:R-:W1:Y:S02]  /*01b0*/  SHFL.BFLY PT, R10, R5, 0x4, 0x1f ;  /* 0x0c801f00050a7f89 */ /* 0x000e6400000e0000 */
[----:B-1----:R-:W-:-:S05]  /*01c0*/  FADD R10, R5, R10 ;  /* 0x0000000a050a7221 */ /* 0x002fca0000000000 */
[----:B------:R-:W1:Y:S02]  /*01d0*/  SHFL.BFLY PT, R11, R10, 0x2, 0x1f ;  /* 0x0c401f000a0b7f89 */ /* 0x000e6400000e0000 */
[----:B-1----:R-:W-:-:S05]  /*01e0*/  FADD R11, R10, R11 ;  /* 0x0000000b0a0b7221 */ /* 0x002fca0000000000 */
[----:B------:R-:W1:Y:S02]  /*01f0*/  SHFL.BFLY PT, R12, R11, 0x1, 0x1f ;  /* 0x0c201f000b0c7f89 */ /* 0x000e6400000e0000 */
[----:B-1----:R-:W-:Y:S01]  /*0200*/  FADD R12, R11, R12 ;  /* 0x0000000c0b0c7221 */ /* 0x002fe20000000000 */
[----:B------:R-:W-:-:S03]  /*0210*/  LEA R11, R4, UR4, 0x2 ;  /* 0x00000004040b7c11 */ /* 0x000fc6000f8e10ff */
[C---:B------:R-:W-:Y:S01]  /*0220*/  FFMA R7, R12.reuse, -0.0625, R9 ;  /* 0xbd8000000c077823 */ /* 0x040fe20000000009 */
[----:B------:R-:W-:Y:S01]  /*0230*/  FFMA R6, R12, -0.0625, R8 ;  /* 0xbd8000000c067823 */ /* 0x000fe20000000008 */
[----:B------:R-:W-:Y:S02]  /*0240*/  STS [R11], R12 ;  /* 0x0000000c0b007388 */ /* 0x000fe40000000800 */
[----:B------:R-:W-:-:S04]  /*0250*/  FMUL R9, R7, R7 ;  /* 0x0000000707097220 */ /* 0x000fc80000400000 */
[----:B------:R-:W-:-:S05]  /*0260*/  FFMA R9, R6, R6, R9 ;  /* 0x0000000606097223 */ /* 0x000fca0000000009 */
[----:B------:R-:W-:-:S05]  /*0270*/  FSEL R9, R9, RZ, !P2 ;  /* 0x000000ff09097208 */ /* 0x000fca0005000000 */
[----:B------:R-:W1:Y:S02]  /*0280*/  SHFL.BFLY PT, R8, R9, 0x4, 0x1f ;  /* 0x0c801f0009087f89 */ /* 0x000e6400000e0000 */
[----:B-1----:R-:W-:-:S05]  /*0290*/  FADD R8, R9, R8 ;  /* 0x0000000809087221 */ /* 0x002fca0000000000 */
[----:B------:R-:W1:Y:S02]  /*02a0*/  SHFL.BFLY PT, R5, R8, 0x2, 0x1f ;  /* 0x0c401f0008057f89 */ /* 0x000e6400000e0000 */
[----:B-1----:R-:W-:Y:S01]  /*02b0*/  FADD R13, R8, R5 ;  /* 0x00000005080d7221 */ /* 0x002fe20000000000 */
[----:B------:R-:W-:Y:S01]  /*02c0*/  LOP3.LUT R5, R0, 0x7, RZ, 0xc0, !PT ;  /* 0x0000000700057812 */ /* 0x000fe200078ec0ff */
[----:B------:R-:W1:Y:S03]  /*02d0*/  LDC.64 R8, c[0x0][0x220] ;  /* 0x00008800ff087b82 */ /* 0x000e660000000a00 */
[----:B------:R-:W2:Y:S01]  /*02e0*/  SHFL.BFLY PT, R10, R13, 0x1, 0x1f ;  /* 0x0c201f000d0a7f89 */ /* 0x000ea200000e0000 */
[----:B------:R-:W-:-:S04]  /*02f0*/  LEA R14, R5, UR4, 0x2 ;  /* 0x00000004050e7c11 */ /* 0x000fc8000f8e10ff */
[----:B------:R-:W-:Y:S08]  /*0300*/  BAR.SYNC.DEFER_BLOCKING 0x0 ;  /* 0x0000000000007b1d */ /* 0x000ff00000010000 */
[----:B------:R-:W3:Y:S01]  /*0310*/  LDC.64 R4, c[0x0][0x228] ;  /* 0x00008a00ff047b82 */ /* 0x000ee20000000a00 */
[----:B-1----:R-:W-:-:S04]  /*0320*/  IMAD.WIDE R8, R2, 0x4, R8 ;  /* 0x0000000402087825 */ /* 0x002fc800078e0208 */
[----:B--2---:R-:W-:-:S03]  /*0330*/  FADD R16, R13, R10 ;  /* 0x0000000a0d107221 */ /* 0x004fc60000000000 */
[----:B------:R-:W1:Y:S01]  /*0340*/  LDC.64 R12, c[0x0][0x218] ;  /* 0x00008600ff0c7b82 */ /* 0x000e620000000a00 */
[----:B------:R-:W-:Y:S01]  /*0350*/  LDS R10, [R14] ;  /* 0x000000000e0a7984 */ /* 0x000fe20000000800 */
[----:B------:R-:W-:-:S06]  /*0360*/  FFMA R17, R16, R18, 9.9999997473787516356e-06 ;  /* 0x3727c5ac10117423 */ /* 0x000fcc0000000012 */
[----:B------:R-:W-:Y:S01]  /*0370*/  BAR.SYNC.DEFER_BLOCKING 0x0 ;  /* 0x0000000000007b1d */ /* 0x000fe20000010000 */
[----:B---3--:R-:W-:-:S05]  /*0380*/  IMAD.WIDE R4, R3, 0x4, R4 ;  /* 0x0000000403047825 */ /* 0x008fca00078e0204 */
[----:B------:R-:W2:Y:S01]  /*0390*/  MUFU.RSQ R17, R17 ;  /* 0x0000001100117308 */ /* 0x000ea20000001400 */
[----:B-1----:R-:W-:-:S04]  /*03a0*/  IMAD.WIDE R12, R3, 0x4, R12 ;  /* 0x00000004030c7825 */ /* 0x002fc800078e020c */
[-C--:B--2---:R-:W-:Y:S01]  /*03b0*/  FMUL R6, R6, R17.reuse ;  /* 0x0000001106067220 */ /* 0x084fe20000400000 */
[----:B------:R-:W-:Y:S01]  /*03c0*/  FMUL R7, R7, R17 ;  /* 0x0000001107077220 */ /* 0x000fe20000400000 */
[----:B------:R-:W-:Y:S01]  /*03d0*/  STS [R11], R16 ;  /* 0x000000100b007388 */ /* 0x000fe20000000800 */
[----:B------:R-:W-:Y:S02]  /*03e0*/  BAR.SYNC.DEFER_BLOCKING 0x0 ;  /* 0x0000000000007b1d */ /* 0x000fe40000010000 */
[----:B------:R-:W-:Y:S02]  /*03f0*/  FSETP.GT.AND P1, PT, R6, RZ, PT ;  /* 0x000000ff0600720b */ /* 0x000fe40003f24000 */
[----:B------:R-:W-:-:S11]  /*0400*/  FSETP.GT.AND P3, PT, R7, RZ, PT ;  /* 0x000000ff0700720b */ /* 0x000fd60003f64000 */
[----:B------:R-:W-:Y:S02]  /*0410*/  @!P1 FMUL R6, R6, 0.20000000298023223877 ;  /* 0x3e4ccccd06069820 */ /* 0x000fe40000400000 */
[----:B------:R-:W-:Y:S01]  /*0420*/  @!P3 FMUL R7, R7, 0.20000000298023223877 ;  /* 0x3e4ccccd0707b820 */ /* 0x000fe20000400000 */
[----:B------:R-:W1:Y:S04]  /*0430*/  LDS R15, [R14] ;  /* 0x000000000e0f7984 */ /* 0x000e680000000800 */
[----:B------:R2:W-:Y:S01]  /*0440*/  @!P2 STG.E.64 desc[UR6][R8.64], R6 ;  /* 0x000000060800a986 */ /* 0x0005e2000c101b06 */
[----:B-1----:R-:W-:-:S06]  /*0450*/  FFMA R15, R15, R18, 9.9999997473787516356e-06 ;  /* 0x3727c5ac0f0f7423 */ /* 0x002fcc0000000012 */
[----:B------:R-:W1:Y:S02]  /*0460*/  MUFU.RSQ R15, R15 ;  /* 0x0000000f000f7308 */ /* 0x000e640000001400 */
[----:B-1----:R2:W-:Y:S01]  /*0470*/  @P0 STG.E desc[UR6][R4.64], R15 ;  /* 0x0000000f04000986 */ /* 0x0025e2000c101906 */
[----:B------:R-:W-:Y:S05]  /*0480*/  @!P0 EXIT ;  /* 0x000000000000894d */ /* 0x000fea0003800000 */
[----:B------:R-:W-:-:S05]  /*0490*/  FMUL R3, R10, 0.0625 ;  /* 0x3d8000000a037820 */ /* 0x000fca0000400000 */
[----:B------:R-:W-:Y:S01]  /*04a0*/  STG.E desc[UR6][R12.64], R3 ;  /* 0x000000030c007986 */ /* 0x000fe2000c101906 */
[----:B------:R-:W-:Y:S05]  /*04b0*/  EXIT ;  /* 0x000000000000794d */ /* 0x000fea0003800000 */
.L_x_0:
[----:B------:R-:W-:-:S00]  /*04c0*/  BRA `(.L_x_0) ;  /* 0xfffffffc00fc7947 */ /* 0x000fc0000383ffff */
[----:B------:R-:W-:-:S00]  /*04d0*/  NOP ;  /* 0x0000000000007918 */ /* 0x000fc00000000000 */
        /* <DEDUP_REMOVED lines=10> */
.L_x_1:


//--------------------- .nv.global.init           --------------------------
	.section	.nv.global.init,"aw",@progbits
.nv.global.init:
	.type		_$_str,@object
	.size		_$_str,(.L_0 - _$_str)
_$_str:
        /*0000*/ 	.byte	0x5f, 0x5f, 0x43, 0x55, 0x44, 0x41, 0x5f, 0x46, 0x54, 0x5a, 0x00
.L_0:


//--------------------- .nv.shared.triton_per_fused__native_batch_norm_legit_leaky_relu_12 --------------------------
	.section	.nv.shared.triton_per_fused__native_batch_norm_legit_leaky_relu_12,"aw",@nobits
	.sectionflags	@""
	.align	16
	.zero		1024


//--------------------- .nv.constant0.triton_per_fused__native_batch_norm_legit_leaky_relu_12 --------------------------
	.section	.nv.constant0.triton_per_fused__native_batch_norm_legit_leaky_relu_12,"a",@progbits
	.sectionflags	@""
	.align	4
.nv.constant0.triton_per_fused__native_batch_norm_legit_leaky_relu_12:
	.zero		568
